//
// Generated by NVIDIA NVVM Compiler
//
// Compiler Build ID: CL-36424714
// Cuda compilation tools, release 13.0, V13.0.88
// Based on NVVM 20.0.0
//

.version 9.0
.target sm_100
.address_size 64

	// .globl	_Z18Convert_to_Grey_2dPiS_i

.visible .entry _Z18Convert_to_Grey_2dPiS_i(
	.param .u64 .ptr .align 1 _Z18Convert_to_Grey_2dPiS_i_param_0,
	.param .u64 .ptr .align 1 _Z18Convert_to_Grey_2dPiS_i_param_1,
	.param .u32 _Z18Convert_to_Grey_2dPiS_i_param_2
)
{
	.reg .b32 	%r<31>;
	.reg .b32 	%f<7>;
	.reg .b64 	%rd<8>;

	ld.param.u64 	%rd1, [_Z18Convert_to_Grey_2dPiS_i_param_0];
	ld.param.u64 	%rd2, [_Z18Convert_to_Grey_2dPiS_i_param_1];
	ld.param.u32 	%r1, [_Z18Convert_to_Grey_2dPiS_i_param_2];
	cvta.to.global.u64 	%rd3, %rd2;
	cvta.to.global.u64 	%rd4, %rd1;
	mov.u32 	%r2, %ctaid.x;
	shl.b32 	%r3, %r2, 3;
	mov.u32 	%r4, %tid.x;
	add.s32 	%r5, %r3, %r4;
	mov.u32 	%r6, %ctaid.y;
	shl.b32 	%r7, %r6, 3;
	mov.u32 	%r8, %tid.y;
	add.s32 	%r9, %r7, %r8;
	mad.lo.s32 	%r10, %r1, %r9, %r5;
	mul.wide.s32 	%rd5, %r10, 4;
	add.s64 	%rd6, %rd4, %rd5;
	ld.global.u32 	%r11, [%rd6];
	mul.hi.s32 	%r12, %r11, 274877907;
	shr.u32 	%r13, %r12, 31;
	shr.s32 	%r14, %r12, 6;
	add.s32 	%r15, %r14, %r13;
	mul.lo.s32 	%r16, %r15, 1000;
	sub.s32 	%r17, %r11, %r16;
	mul.hi.s32 	%r18, %r11, 1125899907;
	shr.u32 	%r19, %r18, 31;
	shr.s32 	%r20, %r18, 18;
	add.s32 	%r21, %r20, %r19;
	mul.lo.s32 	%r22, %r21, 1000000;
	sub.s32 	%r23, %r11, %r22;
	sub.s32 	%r24, %r23, %r17;
	mul.hi.s32 	%r25, %r24, 274877907;
	shr.u32 	%r26, %r25, 31;
	shr.s32 	%r27, %r25, 6;
	add.s32 	%r28, %r27, %r26;
	add.s32 	%r29, %r21, -1000;
	cvt.rn.f32.s32 	%f1, %r29;
	cvt.rn.f32.s32 	%f2, %r28;
	mul.f32 	%f3, %f2, 0f3F1645A2;
	fma.rn.f32 	%f4, %f1, 0f3E991687, %f3;
	cvt.rn.f32.s32 	%f5, %r17;
	fma.rn.f32 	%f6, %f5, 0f3DE978D5, %f4;
	cvt.rzi.s32.f32 	%r30, %f6;
	add.s64 	%rd7, %rd3, %rd5;
	st.global.u32 	[%rd7], %r30;
	ret;

}


// ===== COMPILED SASS (sm_100) =====

	.target	sm_100

	.elftype	@"ET_EXEC"


//--------------------- .note.nv.tkinfo           --------------------------
	.section	.note.nv.tkinfo,"",@"SHT_NOTE"
	.sectionflags	@"SHF_NOTE_NV_TKINFO"
	.tkinfo
        /*0018*/ 	.word	0x00000002
        /*0030*/ 	.string	""
        /*0030*/ 	.string	"ptxas"
        /*0030*/ 	.string	"Cuda compilation tools, release 13.0, V13.0.88"
        /*0030*/ 	.string	"Build cuda_13.0.r13.0/compiler.36424714_0"
        /*0030*/ 	.string	"-arch sm_100 -m 64 "



//--------------------- .note.nv.cuinfo           --------------------------
	.section	.note.nv.cuinfo,"",@"SHT_NOTE"
	.sectionflags	@"SHF_NOTE_NV_CUINFO"
        /*0018*/ 	.short	0x0002
        /*001a*/ 	.short	0x0064
        /*001c*/ 	.short	0x0082
	.zero		2


//--------------------- .nv.info                  --------------------------
	.section	.nv.info,"",@"SHT_CUDA_INFO"
	.align	4


	//----- nvinfo : EIATTR_REGCOUNT
	.align		4
        /*0000*/ 	.byte	0x04, 0x2f
        /*0002*/ 	.short	(.L_1 - .L_0)
	.align		4
.L_0:
        /*0004*/ 	.word	index@(_Z18Convert_to_Grey_2dPiS_i)
        /*0008*/ 	.word	0x0000000c


	//----- nvinfo : EIATTR_FRAME_SIZE
	.align		4
.L_1:
        /*000c*/ 	.byte	0x04, 0x11
        /*000e*/ 	.short	(.L_3 - .L_2)
	.align		4
.L_2:
        /*0010*/ 	.word	index@(_Z18Convert_to_Grey_2dPiS_i)
        /*0014*/ 	.word	0x00000000


	//----- nvinfo : EIATTR_MIN_STACK_SIZE
	.align		4
.L_3:
        /*0018*/ 	.byte	0x04, 0x12
        /*001a*/ 	.short	(.L_5 - .L_4)
	.align		4
.L_4:
        /*001c*/ 	.word	index@(_Z18Convert_to_Grey_2dPiS_i)
        /*0020*/ 	.word	0x00000000
.L_5:


//--------------------- .nv.compat                --------------------------
	.section	.nv.compat,"",@"SHT_CUDA_COMPAT_INFO"
	.align	4
        /*0000*/ 	.byte	0x02, 0x09, 0x00, 0x00, 0x02, 0x02, 0x01, 0x00, 0x02, 0x05, 0x05, 0x00, 0x03, 0x07, 0x01, 0x01
        /*0010*/ 	.byte	0x02, 0x03, 0x00, 0x00, 0x02, 0x06, 0x01, 0x00, 0x04, 0x0b, 0x08, 0x00, 0x09, 0x00, 0x00, 0x00
        /*0020*/ 	.byte	0x00, 0x00, 0x00, 0x00


//--------------------- .nv.info._Z18Convert_to_Grey_2dPiS_i --------------------------
	.section	.nv.info._Z18Convert_to_Grey_2dPiS_i,"",@"SHT_CUDA_INFO"
	.sectionflags	@""
	.align	4


	//----- nvinfo : EIATTR_CUDA_API_VERSION
	.align		4
        /*0000*/ 	.byte	0x04, 0x37
        /*0002*/ 	.short	(.L_7 - .L_6)
.L_6:
        /*0004*/ 	.word	0x00000082


	//----- nvinfo : EIATTR_KPARAM_INFO
	.align		4
.L_7:
        /*0008*/ 	.byte	0x04, 0x17
        /*000a*/ 	.short	(.L_9 - .L_8)
.L_8:
        /*000c*/ 	.word	0x00000000
        /*0010*/ 	.short	0x0002
        /*0012*/ 	.short	0x0010
        /*0014*/ 	.byte	0x00, 0xf0, 0x11, 0x00


	//----- nvinfo : EIATTR_KPARAM_INFO
	.align		4
.L_9:
        /*0018*/ 	.byte	0x04, 0x17
        /*001a*/ 	.short	(.L_11 - .L_10)
.L_10:
        /*001c*/ 	.word	0x00000000
        /*0020*/ 	.short	0x0001
        /*0022*/ 	.short	0x0008
        /*0024*/ 	.byte	0x00, 0xf5, 0x21, 0x00


	//----- nvinfo : EIATTR_KPARAM_INFO
	.align		4
.L_11:
        /*0028*/ 	.byte	0x04, 0x17
        /*002a*/ 	.short	(.L_13 - .L_12)
.L_12:
        /*002c*/ 	.word	0x00000000
        /*0030*/ 	.short	0x0000
        /*0032*/ 	.short	0x0000
        /*0034*/ 	.byte	0x00, 0xf5, 0x21, 0x00


	//----- nvinfo : EIATTR_SPARSE_MMA_MASK
	.align		4
.L_13:
        /*0038*/ 	.byte	0x03, 0x50
        /*003a*/ 	.short	0x0000


	//----- nvinfo : EIATTR_MAXREG_COUNT
	.align		4
        /*003c*/ 	.byte	0x03, 0x1b
        /*003e*/ 	.short	0x00ff


	//----- nvinfo : EIATTR_MERCURY_ISA_VERSION
	.align		4
        /*0040*/ 	.byte	0x03, 0x5f
        /*0042*/ 	.short	0x0101


	//----- nvinfo : EIATTR_VRC_CTA_INIT_COUNT
	.align		4
        /*0044*/ 	.byte	0x02, 0x4a
	.zero		1
	.zero		1


	//----- nvinfo : EIATTR_EXIT_INSTR_OFFSETS
	.align		4
        /*0048*/ 	.byte	0x04, 0x1c
        /*004a*/ 	.short	(.L_15 - .L_14)


	//   ....[0]....
.L_14:
        /*004c*/ 	.word	0x00000240


	//----- nvinfo : EIATTR_CBANK_PARAM_SIZE
	.align		4
.L_15:
        /*0050*/ 	.byte	0x03, 0x19
        /*0052*/ 	.short	0x0014


	//----- nvinfo : EIATTR_PARAM_CBANK
	.align		4
        /*0054*/ 	.byte	0x04, 0x0a
        /*0056*/ 	.short	(.L_17 - .L_16)
	.align		4
.L_16:
        /*0058*/ 	.word	index@(.nv.constant0._Z18Convert_to_Grey_2dPiS_i)
        /*005c*/ 	.short	0x0380
        /*005e*/ 	.short	0x0014


	//----- nvinfo : EIATTR_SW_WAR
	.align		4
.L_17:
        /*0060*/ 	.byte	0x04, 0x36
        /*0062*/ 	.short	(.L_19 - .L_18)
.L_18:
        /*0064*/ 	.word	0x00000008
.L_19:


//--------------------- .nv.callgraph             --------------------------
	.section	.nv.callgraph,"",@"SHT_CUDA_CALLGRAPH"
	.align	4
	.sectionentsize	8
	.align		4
        /*0000*/ 	.word	0x00000000
	.align		4
        /*0004*/ 	.word	0xffffffff
	.align		4
        /*0008*/ 	.word	0x00000000
	.align		4
        /*000c*/ 	.word	0xfffffffe
	.align		4
        /*0010*/ 	.word	0x00000000
	.align		4
        /*0014*/ 	.word	0xfffffffd
	.align		4
        /*0018*/ 	.word	0x00000000
	.align		4
        /*001c*/ 	.word	0xfffffffc


//--------------------- .text._Z18Convert_to_Grey_2dPiS_i --------------------------
	.section	.text._Z18Convert_to_Grey_2dPiS_i,"ax",@progbits
	.align	128
        .global         _Z18Convert_to_Grey_2dPiS_i
        .type           _Z18Convert_to_Grey_2dPiS_i,@function
        .size           _Z18Convert_to_Grey_2dPiS_i,(.L_x_1 - _Z18Convert_to_Grey_2dPiS_i)
        .other          _Z18Convert_to_Grey_2dPiS_i,@"STO_CUDA_ENTRY STV_DEFAULT"
_Z18Convert_to_Grey_2dPiS_i:
.text._Z18Convert_to_Grey_2dPiS_i:
[----:B------:R-:W-:Y:S01]  /*0000*/  LDC R1, c[0x0][0x37c] ;  /* 0x0000df00ff017b82 */ /* 0x000fe20000000800 */
[----:B------:R-:W0:Y:S07]  /*0010*/  S2R R0, SR_CTAID.X ;  /* 0x0000000000007919 */ /* 0x000e2e0000002500 */
[----:B------:R-:W1:Y:S01]  /*0020*/  LDC.64 R2, c[0x0][0x380] ;  /* 0x0000e000ff027b82 */ /* 0x000e620000000a00 */
[----:B------:R-:W2:Y:S01]  /*0030*/  LDCU UR6, c[0x0][0x390] ;  /* 0x00007200ff0677ac */ /* 0x000ea20008000800 */
[----:B------:R-:W0:Y:S01]  /*0040*/  S2R R5, SR_TID.X ;  /* 0x0000000000057919 */ /* 0x000e220000002100 */
[----:B------:R-:W3:Y:S01]  /*0050*/  LDCU.64 UR4, c[0x0][0x358] ;  /* 0x00006b00ff0477ac */ /* 0x000ee20008000a00 */
[----:B------:R-:W4:Y:S01]  /*0060*/  S2R R4, SR_CTAID.Y ;  /* 0x0000000000047919 */ /* 0x000f220000002600 */
[----:B------:R-:W4:Y:S01]  /*0070*/  S2R R7, SR_TID.Y ;  /* 0x0000000000077919 */ /* 0x000f220000002200 */
[----:B0-----:R-:W-:-:S02]  /*0080*/  LEA R0, R0, R5, 0x3 ;  /* 0x0000000500007211 */ /* 0x001fc400078e18ff */
[----:B----4-:R-:W-:-:S05]  /*0090*/  LEA R5, R4, R7, 0x3 ;  /* 0x0000000704057211 */ /* 0x010fca00078e18ff */
[----:B--2---:R-:W-:-:S04]  /*00a0*/  IMAD R5, R5, UR6, R0 ;  /* 0x0000000605057c24 */ /* 0x004fc8000f8e0200 */
[----:B-1----:R-:W-:-:S06]  /*00b0*/  IMAD.WIDE R2, R5, 0x4, R2 ;  /* 0x0000000405027825 */ /* 0x002fcc00078e0202 */
[----:B---3--:R-:W2:Y:S02]  /*00c0*/  LDG.E R2, desc[UR4][R2.64] ;  /* 0x0000000402027981 */ /* 0x008ea4000c1e1900 */
[----:B--2---:R-:W-:-:S04]  /*00d0*/  IMAD.HI R0, R2, 0x10624dd3, RZ ;  /* 0x10624dd302007827 */ /* 0x004fc800078e02ff */
[----:B------:R-:W-:Y:S01]  /*00e0*/  IMAD.HI R4, R2, 0x431bde83, RZ ;  /* 0x431bde8302047827 */ /* 0x000fe200078e02ff */
[----:B------:R-:W-:-:S04]  /*00f0*/  SHF.R.U32.HI R7, RZ, 0x1f, R0 ;  /* 0x0000001fff077819 */ /* 0x000fc80000011600 */
[----:B------:R-:W-:Y:S02]  /*0100*/  SHF.R.U32.HI R9, RZ, 0x1f, R4 ;  /* 0x0000001fff097819 */ /* 0x000fe40000011604 */
[----:B------:R-:W-:Y:S02]  /*0110*/  LEA.HI.SX32 R7, R0, R7, 0x1a ;  /* 0x0000000700077211 */ /* 0x000fe400078fd2ff */
[----:B------:R-:W-:-:S03]  /*0120*/  LEA.HI.SX32 R9, R4, R9, 0xe ;  /* 0x0000000904097211 */ /* 0x000fc600078f72ff */
[--C-:B------:R-:W-:Y:S02]  /*0130*/  IMAD R7, R7, -0x3e8, R2.reuse ;  /* 0xfffffc1807077824 */ /* 0x100fe400078e0202 */
[C---:B------:R-:W-:Y:S01]  /*0140*/  IMAD R0, R9.reuse, -0xf4240, R2 ;  /* 0xfff0bdc009007824 */ /* 0x040fe200078e0202 */
[----:B------:R-:W-:-:S04]  /*0150*/  IADD3 R9, PT, PT, R9, -0x3e8, RZ ;  /* 0xfffffc1809097810 */ /* 0x000fc80007ffe0ff */
[----:B------:R-:W-:Y:S02]  /*0160*/  IADD3 R0, PT, PT, -R7, R0, RZ ;  /* 0x0000000007007210 */ /* 0x000fe40007ffe1ff */
[----:B------:R-:W-:Y:S02]  /*0170*/  I2FP.F32.S32 R9, R9 ;  /* 0x0000000900097245 */ /* 0x000fe40000201400 */
[----:B------:R-:W-:Y:S01]  /*0180*/  I2FP.F32.S32 R7, R7 ;  /* 0x0000000700077245 */ /* 0x000fe20000201400 */
[----:B------:R-:W-:-:S05]  /*0190*/  IMAD.HI R0, R0, 0x10624dd3, RZ ;  /* 0x10624dd300007827 */ /* 0x000fca00078e02ff */
[----:B------:R-:W-:-:S04]  /*01a0*/  SHF.R.U32.HI R3, RZ, 0x1f, R0 ;  /* 0x0000001fff037819 */ /* 0x000fc80000011600 */
[----:B------:R-:W-:-:S04]  /*01b0*/  LEA.HI.SX32 R3, R0, R3, 0x1a ;  /* 0x0000000300037211 */ /* 0x000fc800078fd2ff */
[----:B------:R-:W-:Y:S02]  /*01c0*/  I2FP.F32.S32 R0, R3 ;  /* 0x0000000300007245 */ /* 0x000fe40000201400 */
[----:B------:R-:W0:Y:S03]  /*01d0*/  LDC.64 R2, c[0x0][0x388] ;  /* 0x0000e200ff027b82 */ /* 0x000e260000000a00 */
[----:B------:R-:W-:-:S04]  /*01e0*/  FMUL R0, R0, 0.58700001239776611328 ;  /* 0x3f1645a200007820 */ /* 0x000fc80000400000 */
[----:B------:R-:W-:-:S04]  /*01f0*/  FFMA R0, R9, 0.29899999499320983887, R0 ;  /* 0x3e99168709007823 */ /* 0x000fc80000000000 */
[----:B------:R-:W-:-:S04]  /*0200*/  FFMA R0, R7, 0.11400000005960464478, R0 ;  /* 0x3de978d507007823 */ /* 0x000fc80000000000 */
[----:B------:R-:W1:Y:S01]  /*0210*/  F2I.TRUNC.NTZ R7, R0 ;  /* 0x0000000000077305 */ /* 0x000e62000020f100 */
[----:B0-----:R-:W-:-:S05]  /*0220*/  IMAD.WIDE R2, R5, 0x4, R2 ;  /* 0x0000000405027825 */ /* 0x001fca00078e0202 */
[----:B-1----:R-:W-:Y:S01]  /*0230*/  STG.E desc[UR4][R2.64], R7 ;  /* 0x0000000702007986 */ /* 0x002fe2000c101904 */
[----:B------:R-:W-:Y:S05]  /*0240*/  EXIT ;  /* 0x000000000000794d */ /* 0x000fea0003800000 */
.L_x_0:
[----:B------:R-:W-:-:S00]  /*0250*/  BRA `(.L_x_0) ;  /* 0xfffffffc00fc7947 */ /* 0x000fc0000383ffff */
[----:B------:R-:W-:-:S00]  /*0260*/  NOP ;  /* 0x0000000000007918 */ /* 0x000fc00000000000 */
        /* <DEDUP_REMOVED lines=9> */
.L_x_1:


//--------------------- .nv.shared.reserved.0     --------------------------
	.section	.nv.shared.reserved.0,"aw",@nobits
	.weak		__nv_reservedSMEM_offset_0_alias
	.size		__nv_reservedSMEM_offset_0_alias, 0, 64
	.other		__nv_reservedSMEM_offset_0_alias,@"STO_CUDA_RESERVED_SHARED STV_DEFAULT"
__nv_reservedSMEM_offset_0_alias:
	.zero		0
	.zero		64


//--------------------- .nv.constant0._Z18Convert_to_Grey_2dPiS_i --------------------------
	.section	.nv.constant0._Z18Convert_to_Grey_2dPiS_i,"a",@progbits
	.sectionflags	@""
	.align	4
.nv.constant0._Z18Convert_to_Grey_2dPiS_i:
	.zero		916


//--------------------- SYMBOLS --------------------------

	.type		.nv.reservedSmem.offset0,@object
	.size		.nv.reservedSmem.offset0,0x4
